//
// Generated by NVIDIA NVVM Compiler
//
// Compiler Build ID: CL-36424714
// Cuda compilation tools, release 13.0, V13.0.88
// Based on NVVM 20.0.0
//

.version 9.0
.target sm_100
.address_size 64

	// .globl	empiricalNullFilter
.const .align 4 .u32 imageWidth;
.const .align 4 .u32 imageHeight;
.const .align 4 .u32 roiX;
.const .align 4 .u32 roiY;
.const .align 4 .u32 roiWidth;
.const .align 4 .u32 roiHeight;
.const .align 4 .u32 cacheWidth;
.const .align 4 .u32 cacheHeight;
.const .align 4 .u32 kernelRadius;
.const .align 4 .u32 kernelHeight;
.const .align 4 .u32 nPoints;
.const .align 4 .u32 nInitial;
.const .align 4 .u32 nStep;

.visible .entry empiricalNullFilter(
	.param .u64 .ptr .align 1 empiricalNullFilter_param_0,
	.param .u64 .ptr .align 1 empiricalNullFilter_param_1,
	.param .u64 .ptr .align 1 empiricalNullFilter_param_2,
	.param .u64 .ptr .align 1 empiricalNullFilter_param_3,
	.param .u64 .ptr .align 1 empiricalNullFilter_param_4
)
{


	ret;

}


// ===== COMPILED SASS (sm_100) =====

	.target	sm_100

	.elftype	@"ET_EXEC"


//--------------------- .note.nv.tkinfo           --------------------------
	.section	.note.nv.tkinfo,"",@"SHT_NOTE"
	.sectionflags	@"SHF_NOTE_NV_TKINFO"
	.tkinfo
        /*0018*/ 	.word	0x00000002
        /*0030*/ 	.string	""
        /*0030*/ 	.string	"ptxas"
        /*0030*/ 	.string	"Cuda compilation tools, release 13.0, V13.0.88"
        /*0030*/ 	.string	"Build cuda_13.0.r13.0/compiler.36424714_0"
        /*0030*/ 	.string	"-arch sm_100 -m 64 "



//--------------------- .note.nv.cuinfo           --------------------------
	.section	.note.nv.cuinfo,"",@"SHT_NOTE"
	.sectionflags	@"SHF_NOTE_NV_CUINFO"
        /*0018*/ 	.short	0x0002
        /*001a*/ 	.short	0x0064
        /*001c*/ 	.short	0x0082
	.zero		2


//--------------------- .nv.info                  --------------------------
	.section	.nv.info,"",@"SHT_CUDA_INFO"
	.align	4


	//----- nvinfo : EIATTR_REGCOUNT
	.align		4
        /*0000*/ 	.byte	0x04, 0x2f
        /*0002*/ 	.short	(.L_14 - .L_13)
	.align		4
.L_13:
        /*0004*/ 	.word	index@(empiricalNullFilter)
        /*0008*/ 	.word	0x00000004


	//----- nvinfo : EIATTR_FRAME_SIZE
	.align		4
.L_14:
        /*000c*/ 	.byte	0x04, 0x11
        /*000e*/ 	.short	(.L_16 - .L_15)
	.align		4
.L_15:
        /*0010*/ 	.word	index@(empiricalNullFilter)
        /*0014*/ 	.word	0x00000000


	//----- nvinfo : EIATTR_MIN_STACK_SIZE
	.align		4
.L_16:
        /*0018*/ 	.byte	0x04, 0x12
        /*001a*/ 	.short	(.L_18 - .L_17)
	.align		4
.L_17:
        /*001c*/ 	.word	index@(empiricalNullFilter)
        /*0020*/ 	.word	0x00000000
.L_18:


//--------------------- .nv.compat                --------------------------
	.section	.nv.compat,"",@"SHT_CUDA_COMPAT_INFO"
	.align	4
        /*0000*/ 	.byte	0x02, 0x09, 0x00, 0x00, 0x02, 0x02, 0x01, 0x00, 0x02, 0x05, 0x05, 0x00, 0x03, 0x07, 0x01, 0x01
        /*0010*/ 	.byte	0x02, 0x03, 0x00, 0x00, 0x02, 0x06, 0x01, 0x00, 0x04, 0x0b, 0x08, 0x00, 0x09, 0x00, 0x00, 0x00
        /*0020*/ 	.byte	0x00, 0x00, 0x00, 0x00


//--------------------- .nv.info.empiricalNullFilter --------------------------
	.section	.nv.info.empiricalNullFilter,"",@"SHT_CUDA_INFO"
	.sectionflags	@""
	.align	4


	//----- nvinfo : EIATTR_CUDA_API_VERSION
	.align		4
        /*0000*/ 	.byte	0x04, 0x37
        /*0002*/ 	.short	(.L_20 - .L_19)
.L_19:
        /*0004*/ 	.word	0x00000082


	//----- nvinfo : EIATTR_KPARAM_INFO
	.align		4
.L_20:
        /*0008*/ 	.byte	0x04, 0x17
        /*000a*/ 	.short	(.L_22 - .L_21)
.L_21:
        /*000c*/ 	.word	0x00000000
        /*0010*/ 	.short	0x0004
        /*0012*/ 	.short	0x0020
        /*0014*/ 	.byte	0x00, 0xf5, 0x21, 0x00


	//----- nvinfo : EIATTR_KPARAM_INFO
	.align		4
.L_22:
        /*0018*/ 	.byte	0x04, 0x17
        /*001a*/ 	.short	(.L_24 - .L_23)
.L_23:
        /*001c*/ 	.word	0x00000000
        /*0020*/ 	.short	0x0003
        /*0022*/ 	.short	0x0018
        /*0024*/ 	.byte	0x00, 0xf5, 0x21, 0x00


	//----- nvinfo : EIATTR_KPARAM_INFO
	.align		4
.L_24:
        /*0028*/ 	.byte	0x04, 0x17
        /*002a*/ 	.short	(.L_26 - .L_25)
.L_25:
        /*002c*/ 	.word	0x00000000
        /*0030*/ 	.short	0x0002
        /*0032*/ 	.short	0x0010
        /*0034*/ 	.byte	0x00, 0xf5, 0x21, 0x00


	//----- nvinfo : EIATTR_KPARAM_INFO
	.align		4
.L_26:
        /*0038*/ 	.byte	0x04, 0x17
        /*003a*/ 	.short	(.L_28 - .L_27)
.L_27:
        /*003c*/ 	.word	0x00000000
        /*0040*/ 	.short	0x0001
        /*0042*/ 	.short	0x0008
        /*0044*/ 	.byte	0x00, 0xf5, 0x21, 0x00


	//----- nvinfo : EIATTR_KPARAM_INFO
	.align		4
.L_28:
        /*0048*/ 	.byte	0x04, 0x17
        /*004a*/ 	.short	(.L_30 - .L_29)
.L_29:
        /*004c*/ 	.word	0x00000000
        /*0050*/ 	.short	0x0000
        /*0052*/ 	.short	0x0000
        /*0054*/ 	.byte	0x00, 0xf5, 0x21, 0x00


	//----- nvinfo : EIATTR_SPARSE_MMA_MASK
	.align		4
.L_30:
        /*0058*/ 	.byte	0x03, 0x50
        /*005a*/ 	.short	0x0000


	//----- nvinfo : EIATTR_MAXREG_COUNT
	.align		4
        /*005c*/ 	.byte	0x03, 0x1b
        /*005e*/ 	.short	0x00ff


	//----- nvinfo : EIATTR_MERCURY_ISA_VERSION
	.align		4
        /*0060*/ 	.byte	0x03, 0x5f
        /*0062*/ 	.short	0x0101


	//----- nvinfo : EIATTR_VRC_CTA_INIT_COUNT
	.align		4
        /*0064*/ 	.byte	0x02, 0x4a
	.zero		1
	.zero		1


	//----- nvinfo : EIATTR_EXIT_INSTR_OFFSETS
	.align		4
        /*0068*/ 	.byte	0x04, 0x1c
        /*006a*/ 	.short	(.L_32 - .L_31)


	//   ....[0]....
.L_31:
        /*006c*/ 	.word	0x00000010


	//----- nvinfo : EIATTR_CBANK_PARAM_SIZE
	.align		4
.L_32:
        /*0070*/ 	.byte	0x03, 0x19
        /*0072*/ 	.short	0x0028


	//----- nvinfo : EIATTR_PARAM_CBANK
	.align		4
        /*0074*/ 	.byte	0x04, 0x0a
        /*0076*/ 	.short	(.L_34 - .L_33)
	.align		4
.L_33:
        /*0078*/ 	.word	index@(.nv.constant0.empiricalNullFilter)
        /*007c*/ 	.short	0x0380
        /*007e*/ 	.short	0x0028


	//----- nvinfo : EIATTR_SW_WAR
	.align		4
.L_34:
        /*0080*/ 	.byte	0x04, 0x36
        /*0082*/ 	.short	(.L_36 - .L_35)
.L_35:
        /*0084*/ 	.word	0x00000008
.L_36:


//--------------------- .nv.callgraph             --------------------------
	.section	.nv.callgraph,"",@"SHT_CUDA_CALLGRAPH"
	.align	4
	.sectionentsize	8
	.align		4
        /*0000*/ 	.word	0x00000000
	.align		4
        /*0004*/ 	.word	0xffffffff
	.align		4
        /*0008*/ 	.word	0x00000000
	.align		4
        /*000c*/ 	.word	0xfffffffe
	.align		4
        /*0010*/ 	.word	0x00000000
	.align		4
        /*0014*/ 	.word	0xfffffffd
	.align		4
        /*0018*/ 	.word	0x00000000
	.align		4
        /*001c*/ 	.word	0xfffffffc


//--------------------- .nv.constant3             --------------------------
	.section	.nv.constant3,"a",@progbits
	.align	4
.nv.constant3:
	.type		imageWidth,@object
	.size		imageWidth,(imageHeight - imageWidth)
imageWidth:
	.zero		4
	.type		imageHeight,@object
	.size		imageHeight,(roiX - imageHeight)
imageHeight:
	.zero		4
	.type		roiX,@object
	.size		roiX,(roiY - roiX)
roiX:
	.zero		4
	.type		roiY,@object
	.size		roiY,(roiWidth - roiY)
roiY:
	.zero		4
	.type		roiWidth,@object
	.size		roiWidth,(roiHeight - roiWidth)
roiWidth:
	.zero		4
	.type		roiHeight,@object
	.size		roiHeight,(cacheWidth - roiHeight)
roiHeight:
	.zero		4
	.type		cacheWidth,@object
	.size		cacheWidth,(cacheHeight - cacheWidth)
cacheWidth:
	.zero		4
	.type		cacheHeight,@object
	.size		cacheHeight,(kernelRadius - cacheHeight)
cacheHeight:
	.zero		4
	.type		kernelRadius,@object
	.size		kernelRadius,(kernelHeight - kernelRadius)
kernelRadius:
	.zero		4
	.type		kernelHeight,@object
	.size		kernelHeight,(nPoints - kernelHeight)
kernelHeight:
	.zero		4
	.type		nPoints,@object
	.size		nPoints,(nInitial - nPoints)
nPoints:
	.zero		4
	.type		nInitial,@object
	.size		nInitial,(nStep - nInitial)
nInitial:
	.zero		4
	.type		nStep,@object
	.size		nStep,(.L_12 - nStep)
nStep:
	.zero		4
.L_12:


//--------------------- .text.empiricalNullFilter --------------------------
	.section	.text.empiricalNullFilter,"ax",@progbits
	.align	128
        .global         empiricalNullFilter
        .type           empiricalNullFilter,@function
        .size           empiricalNullFilter,(.L_x_1 - empiricalNullFilter)
        .other          empiricalNullFilter,@"STO_CUDA_ENTRY STV_DEFAULT"
empiricalNullFilter:
.text.empiricalNullFilter:
[----:B------:R-:W-:Y:S01]  /*0000*/  LDC R1, c[0x0][0x37c] ;  /* 0x0000df00ff017b82 */ /* 0x000fe20000000800 */
[----:B------:R-:W-:Y:S05]  /*0010*/  EXIT ;  /* 0x000000000000794d */ /* 0x000fea0003800000 */
.L_x_0:
[----:B------:R-:W-:-:S00]  /*0020*/  BRA `(.L_x_0) ;  /* 0xfffffffc00fc7947 */ /* 0x000fc0000383ffff */
[----:B------:R-:W-:-:S00]  /*0030*/  NOP ;  /* 0x0000000000007918 */ /* 0x000fc00000000000 */
        /* <DEDUP_REMOVED lines=12> */
.L_x_1:


//--------------------- .nv.shared.reserved.0     --------------------------
	.section	.nv.shared.reserved.0,"aw",@nobits
	.weak		__nv_reservedSMEM_offset_0_alias
	.size		__nv_reservedSMEM_offset_0_alias, 0, 64
	.other		__nv_reservedSMEM_offset_0_alias,@"STO_CUDA_RESERVED_SHARED STV_DEFAULT"
__nv_reservedSMEM_offset_0_alias:
	.zero		0
	.zero		64


//--------------------- .nv.constant0.empiricalNullFilter --------------------------
	.section	.nv.constant0.empiricalNullFilter,"a",@progbits
	.sectionflags	@""
	.align	4
.nv.constant0.empiricalNullFilter:
	.zero		936


//--------------------- SYMBOLS --------------------------

	.type		.nv.reservedSmem.offset0,@object
	.size		.nv.reservedSmem.offset0,0x4
